//
// Generated by NVIDIA NVVM Compiler
//
// Compiler Build ID: CL-36424714
// Cuda compilation tools, release 13.0, V13.0.88
// Based on NVVM 20.0.0
//

.version 9.0
.target sm_100
.address_size 64

	// .globl	_Z16reduceNeighboredPiS_j

.visible .entry _Z16reduceNeighboredPiS_j(
	.param .u64 .ptr .align 1 _Z16reduceNeighboredPiS_j_param_0,
	.param .u64 .ptr .align 1 _Z16reduceNeighboredPiS_j_param_1,
	.param .u32 _Z16reduceNeighboredPiS_j_param_2
)
{
	.reg .pred 	%p<6>;
	.reg .b32 	%r<17>;
	.reg .b64 	%rd<11>;

	ld.param.u64 	%rd4, [_Z16reduceNeighboredPiS_j_param_0];
	ld.param.u64 	%rd3, [_Z16reduceNeighboredPiS_j_param_1];
	ld.param.u32 	%r7, [_Z16reduceNeighboredPiS_j_param_2];
	cvta.to.global.u64 	%rd1, %rd4;
	mov.u32 	%r1, %tid.x;
	mov.u32 	%r2, %ctaid.x;
	mov.u32 	%r3, %ntid.x;
	mad.lo.s32 	%r4, %r2, %r3, %r1;
	setp.ge.u32 	%p1, %r4, %r7;
	@%p1 bra 	$L__BB0_8;
	setp.lt.u32 	%p2, %r3, 2;
	mul.wide.u32 	%rd5, %r4, 4;
	add.s64 	%rd2, %rd1, %rd5;
	@%p2 bra 	$L__BB0_6;
	mov.b32 	%r16, 1;
$L__BB0_3:
	shl.b32 	%r6, %r16, 1;
	add.s32 	%r9, %r6, -1;
	and.b32  	%r10, %r9, %r1;
	setp.ne.s32 	%p3, %r10, 0;
	@%p3 bra 	$L__BB0_5;
	ld.global.u32 	%r11, [%rd2];
	add.s32 	%r12, %r16, %r4;
	mul.wide.u32 	%rd6, %r12, 4;
	add.s64 	%rd7, %rd1, %rd6;
	ld.global.u32 	%r13, [%rd7];
	add.s32 	%r14, %r13, %r11;
	st.global.u32 	[%rd2], %r14;
$L__BB0_5:
	bar.sync 	0;
	setp.lt.u32 	%p4, %r6, %r3;
	mov.u32 	%r16, %r6;
	@%p4 bra 	$L__BB0_3;
$L__BB0_6:
	setp.ne.s32 	%p5, %r1, 0;
	@%p5 bra 	$L__BB0_8;
	ld.global.u32 	%r15, [%rd2];
	cvta.to.global.u64 	%rd8, %rd3;
	mul.wide.u32 	%rd9, %r2, 4;
	add.s64 	%rd10, %rd8, %rd9;
	st.global.u32 	[%rd10], %r15;
$L__BB0_8:
	ret;

}
	// .globl	_Z20reduceNeighboredLessPiS_j
.visible .entry _Z20reduceNeighboredLessPiS_j(
	.param .u64 .ptr .align 1 _Z20reduceNeighboredLessPiS_j_param_0,
	.param .u64 .ptr .align 1 _Z20reduceNeighboredLessPiS_j_param_1,
	.param .u32 _Z20reduceNeighboredLessPiS_j_param_2
)
{
	.reg .pred 	%p<6>;
	.reg .b32 	%r<16>;
	.reg .b64 	%rd<13>;

	ld.param.u64 	%rd2, [_Z20reduceNeighboredLessPiS_j_param_0];
	ld.param.u64 	%rd3, [_Z20reduceNeighboredLessPiS_j_param_1];
	ld.param.u32 	%r8, [_Z20reduceNeighboredLessPiS_j_param_2];
	mov.u32 	%r1, %tid.x;
	mov.u32 	%r2, %ctaid.x;
	mov.u32 	%r3, %ntid.x;
	mul.lo.s32 	%r4, %r2, %r3;
	add.s32 	%r9, %r4, %r1;
	setp.ge.u32 	%p1, %r9, %r8;
	@%p1 bra 	$L__BB1_8;
	cvta.to.global.u64 	%rd4, %rd2;
	mul.wide.u32 	%rd5, %r4, 4;
	add.s64 	%rd1, %rd4, %rd5;
	setp.lt.u32 	%p2, %r3, 2;
	@%p2 bra 	$L__BB1_6;
	mov.b32 	%r15, 1;
$L__BB1_3:
	shl.b32 	%r6, %r15, 1;
	mul.lo.s32 	%r7, %r6, %r1;
	setp.ge.u32 	%p3, %r7, %r3;
	@%p3 bra 	$L__BB1_5;
	mul.wide.u32 	%rd6, %r7, 4;
	add.s64 	%rd7, %rd1, %rd6;
	ld.global.u32 	%r11, [%rd7];
	mul.wide.s32 	%rd8, %r15, 4;
	add.s64 	%rd9, %rd7, %rd8;
	ld.global.u32 	%r12, [%rd9];
	add.s32 	%r13, %r12, %r11;
	st.global.u32 	[%rd7], %r13;
$L__BB1_5:
	bar.sync 	0;
	setp.lt.u32 	%p4, %r6, %r3;
	mov.u32 	%r15, %r6;
	@%p4 bra 	$L__BB1_3;
$L__BB1_6:
	setp.ne.s32 	%p5, %r1, 0;
	@%p5 bra 	$L__BB1_8;
	ld.global.u32 	%r14, [%rd1];
	cvta.to.global.u64 	%rd10, %rd3;
	mul.wide.u32 	%rd11, %r2, 4;
	add.s64 	%rd12, %rd10, %rd11;
	st.global.u32 	[%rd12], %r14;
$L__BB1_8:
	ret;

}
	// .globl	_Z27reduceNeighboredInterleavedPiS_j
.visible .entry _Z27reduceNeighboredInterleavedPiS_j(
	.param .u64 .ptr .align 1 _Z27reduceNeighboredInterleavedPiS_j_param_0,
	.param .u64 .ptr .align 1 _Z27reduceNeighboredInterleavedPiS_j_param_1,
	.param .u32 _Z27reduceNeighboredInterleavedPiS_j_param_2
)
{
	.reg .pred 	%p<6>;
	.reg .b32 	%r<14>;
	.reg .b64 	%rd<13>;

	ld.param.u64 	%rd3, [_Z27reduceNeighboredInterleavedPiS_j_param_0];
	ld.param.u64 	%rd4, [_Z27reduceNeighboredInterleavedPiS_j_param_1];
	ld.param.u32 	%r7, [_Z27reduceNeighboredInterleavedPiS_j_param_2];
	mov.u32 	%r1, %tid.x;
	mov.u32 	%r2, %ctaid.x;
	mov.u32 	%r13, %ntid.x;
	mul.lo.s32 	%r4, %r2, %r13;
	add.s32 	%r8, %r4, %r1;
	setp.ge.u32 	%p1, %r8, %r7;
	@%p1 bra 	$L__BB2_8;
	cvta.to.global.u64 	%rd5, %rd3;
	mul.wide.u32 	%rd6, %r4, 4;
	add.s64 	%rd1, %rd5, %rd6;
	setp.lt.u32 	%p2, %r13, 2;
	@%p2 bra 	$L__BB2_6;
	mul.wide.u32 	%rd7, %r1, 4;
	add.s64 	%rd2, %rd1, %rd7;
$L__BB2_3:
	shr.u32 	%r6, %r13, 1;
	setp.ge.u32 	%p3, %r1, %r6;
	@%p3 bra 	$L__BB2_5;
	ld.global.u32 	%r9, [%rd2];
	mul.wide.u32 	%rd8, %r6, 4;
	add.s64 	%rd9, %rd2, %rd8;
	ld.global.u32 	%r10, [%rd9];
	add.s32 	%r11, %r10, %r9;
	st.global.u32 	[%rd2], %r11;
$L__BB2_5:
	bar.sync 	0;
	setp.gt.u32 	%p4, %r13, 3;
	mov.u32 	%r13, %r6;
	@%p4 bra 	$L__BB2_3;
$L__BB2_6:
	setp.ne.s32 	%p5, %r1, 0;
	@%p5 bra 	$L__BB2_8;
	ld.global.u32 	%r12, [%rd1];
	cvta.to.global.u64 	%rd10, %rd4;
	mul.wide.u32 	%rd11, %r2, 4;
	add.s64 	%rd12, %rd10, %rd11;
	st.global.u32 	[%rd12], %r12;
$L__BB2_8:
	ret;

}


// ===== COMPILED SASS (sm_100) =====

	.target	sm_100

	.elftype	@"ET_EXEC"


//--------------------- .note.nv.tkinfo           --------------------------
	.section	.note.nv.tkinfo,"",@"SHT_NOTE"
	.sectionflags	@"SHF_NOTE_NV_TKINFO"
	.tkinfo
        /*0018*/ 	.word	0x00000002
        /*0030*/ 	.string	""
        /*0030*/ 	.string	"ptxas"
        /*0030*/ 	.string	"Cuda compilation tools, release 13.0, V13.0.88"
        /*0030*/ 	.string	"Build cuda_13.0.r13.0/compiler.36424714_0"
        /*0030*/ 	.string	"-arch sm_100 -m 64 "



//--------------------- .note.nv.cuinfo           --------------------------
	.section	.note.nv.cuinfo,"",@"SHT_NOTE"
	.sectionflags	@"SHF_NOTE_NV_CUINFO"
        /*0018*/ 	.short	0x0002
        /*001a*/ 	.short	0x0064
        /*001c*/ 	.short	0x0082
	.zero		2


//--------------------- .nv.info                  --------------------------
	.section	.nv.info,"",@"SHT_CUDA_INFO"
	.align	4


	//----- nvinfo : EIATTR_REGCOUNT
	.align		4
        /*0000*/ 	.byte	0x04, 0x2f
        /*0002*/ 	.short	(.L_1 - .L_0)
	.align		4
.L_0:
        /*0004*/ 	.word	index@(_Z16reduceNeighboredPiS_j)
        /*0008*/ 	.word	0x00000010


	//----- nvinfo : EIATTR_FRAME_SIZE
	.align		4
.L_1:
        /*000c*/ 	.byte	0x04, 0x11
        /*000e*/ 	.short	(.L_3 - .L_2)
	.align		4
.L_2:
        /*0010*/ 	.word	index@(_Z16reduceNeighboredPiS_j)
        /*0014*/ 	.word	0x00000000


	//----- nvinfo : EIATTR_REGCOUNT
	.align		4
.L_3:
        /*0018*/ 	.byte	0x04, 0x2f
        /*001a*/ 	.short	(.L_5 - .L_4)
	.align		4
.L_4:
        /*001c*/ 	.word	index@(_Z20reduceNeighboredLessPiS_j)
        /*0020*/ 	.word	0x00000010


	//----- nvinfo : EIATTR_FRAME_SIZE
	.align		4
.L_5:
        /*0024*/ 	.byte	0x04, 0x11
        /*0026*/ 	.short	(.L_7 - .L_6)
	.align		4
.L_6:
        /*0028*/ 	.word	index@(_Z20reduceNeighboredLessPiS_j)
        /*002c*/ 	.word	0x00000000


	//----- nvinfo : EIATTR_REGCOUNT
	.align		4
.L_7:
        /*0030*/ 	.byte	0x04, 0x2f
        /*0032*/ 	.short	(.L_9 - .L_8)
	.align		4
.L_8:
        /*0034*/ 	.word	index@(_Z27reduceNeighboredInterleavedPiS_j)
        /*0038*/ 	.word	0x00000010


	//----- nvinfo : EIATTR_FRAME_SIZE
	.align		4
.L_9:
        /*003c*/ 	.byte	0x04, 0x11
        /*003e*/ 	.short	(.L_11 - .L_10)
	.align		4
.L_10:
        /*0040*/ 	.word	index@(_Z27reduceNeighboredInterleavedPiS_j)
        /*0044*/ 	.word	0x00000000


	//----- nvinfo : EIATTR_MIN_STACK_SIZE
	.align		4
.L_11:
        /*0048*/ 	.byte	0x04, 0x12
        /*004a*/ 	.short	(.L_13 - .L_12)
	.align		4
.L_12:
        /*004c*/ 	.word	index@(_Z27reduceNeighboredInterleavedPiS_j)
        /*0050*/ 	.word	0x00000000


	//----- nvinfo : EIATTR_MIN_STACK_SIZE
	.align		4
.L_13:
        /*0054*/ 	.byte	0x04, 0x12
        /*0056*/ 	.short	(.L_15 - .L_14)
	.align		4
.L_14:
        /*0058*/ 	.word	index@(_Z20reduceNeighboredLessPiS_j)
        /*005c*/ 	.word	0x00000000


	//----- nvinfo : EIATTR_MIN_STACK_SIZE
	.align		4
.L_15:
        /*0060*/ 	.byte	0x04, 0x12
        /*0062*/ 	.short	(.L_17 - .L_16)
	.align		4
.L_16:
        /*0064*/ 	.word	index@(_Z16reduceNeighboredPiS_j)
        /*0068*/ 	.word	0x00000000
.L_17:


//--------------------- .nv.compat                --------------------------
	.section	.nv.compat,"",@"SHT_CUDA_COMPAT_INFO"
	.align	4
        /*0000*/ 	.byte	0x02, 0x09, 0x00, 0x00, 0x02, 0x02, 0x01, 0x00, 0x02, 0x05, 0x05, 0x00, 0x03, 0x07, 0x01, 0x01
        /*0010*/ 	.byte	0x02, 0x03, 0x00, 0x00, 0x02, 0x06, 0x01, 0x00, 0x04, 0x0b, 0x08, 0x00, 0x09, 0x00, 0x00, 0x00
        /*0020*/ 	.byte	0x00, 0x00, 0x00, 0x00


//--------------------- .nv.info._Z27reduceNeighboredInterleavedPiS_j --------------------------
	.section	.nv.info._Z27reduceNeighboredInterleavedPiS_j,"",@"SHT_CUDA_INFO"
	.sectionflags	@""
	.align	4


	//----- nvinfo : EIATTR_CUDA_API_VERSION
	.align		4
        /*0000*/ 	.byte	0x04, 0x37
        /*0002*/ 	.short	(.L_19 - .L_18)
.L_18:
        /*0004*/ 	.word	0x00000082


	//----- nvinfo : EIATTR_KPARAM_INFO
	.align		4
.L_19:
        /*0008*/ 	.byte	0x04, 0x17
        /*000a*/ 	.short	(.L_21 - .L_20)
.L_20:
        /*000c*/ 	.word	0x00000000
        /*0010*/ 	.short	0x0002
        /*0012*/ 	.short	0x0010
        /*0014*/ 	.byte	0x00, 0xf0, 0x11, 0x00


	//----- nvinfo : EIATTR_KPARAM_INFO
	.align		4
.L_21:
        /*0018*/ 	.byte	0x04, 0x17
        /*001a*/ 	.short	(.L_23 - .L_22)
.L_22:
        /*001c*/ 	.word	0x00000000
        /*0020*/ 	.short	0x0001
        /*0022*/ 	.short	0x0008
        /*0024*/ 	.byte	0x00, 0xf5, 0x21, 0x00


	//----- nvinfo : EIATTR_KPARAM_INFO
	.align		4
.L_23:
        /*0028*/ 	.byte	0x04, 0x17
        /*002a*/ 	.short	(.L_25 - .L_24)
.L_24:
        /*002c*/ 	.word	0x00000000
        /*0030*/ 	.short	0x0000
        /*0032*/ 	.short	0x0000
        /*0034*/ 	.byte	0x00, 0xf5, 0x21, 0x00


	//----- nvinfo : EIATTR_SPARSE_MMA_MASK
	.align		4
.L_25:
        /*0038*/ 	.byte	0x03, 0x50
        /*003a*/ 	.short	0x0000


	//----- nvinfo : EIATTR_MAXREG_COUNT
	.align		4
        /*003c*/ 	.byte	0x03, 0x1b
        /*003e*/ 	.short	0x00ff


	//----- nvinfo : EIATTR_NUM_BARRIERS
	.align		4
        /*0040*/ 	.byte	0x02, 0x4c
        /*0042*/ 	.byte	0x01
	.zero		1


	//----- nvinfo : EIATTR_MERCURY_ISA_VERSION
	.align		4
        /*0044*/ 	.byte	0x03, 0x5f
        /*0046*/ 	.short	0x0101


	//----- nvinfo : EIATTR_VRC_CTA_INIT_COUNT
	.align		4
        /*0048*/ 	.byte	0x02, 0x4a
	.zero		1
	.zero		1


	//----- nvinfo : EIATTR_EXIT_INSTR_OFFSETS
	.align		4
        /*004c*/ 	.byte	0x04, 0x1c
        /*004e*/ 	.short	(.L_27 - .L_26)


	//   ....[0]....
.L_26:
        /*0050*/ 	.word	0x00000090


	//   ....[1]....
        /*0054*/ 	.word	0x000001f0


	//   ....[2]....
        /*0058*/ 	.word	0x00000240


	//----- nvinfo : EIATTR_CRS_STACK_SIZE
	.align		4
.L_27:
        /*005c*/ 	.byte	0x04, 0x1e
        /*005e*/ 	.short	(.L_29 - .L_28)
.L_28:
        /*0060*/ 	.word	0x00000000


	//----- nvinfo : EIATTR_CBANK_PARAM_SIZE
	.align		4
.L_29:
        /*0064*/ 	.byte	0x03, 0x19
        /*0066*/ 	.short	0x0014


	//----- nvinfo : EIATTR_PARAM_CBANK
	.align		4
        /*0068*/ 	.byte	0x04, 0x0a
        /*006a*/ 	.short	(.L_31 - .L_30)
	.align		4
.L_30:
        /*006c*/ 	.word	index@(.nv.constant0._Z27reduceNeighboredInterleavedPiS_j)
        /*0070*/ 	.short	0x0380
        /*0072*/ 	.short	0x0014


	//----- nvinfo : EIATTR_SW_WAR
	.align		4
.L_31:
        /*0074*/ 	.byte	0x04, 0x36
        /*0076*/ 	.short	(.L_33 - .L_32)
.L_32:
        /*0078*/ 	.word	0x00000008
.L_33:


//--------------------- .nv.info._Z20reduceNeighboredLessPiS_j --------------------------
	.section	.nv.info._Z20reduceNeighboredLessPiS_j,"",@"SHT_CUDA_INFO"
	.sectionflags	@""
	.align	4


	//----- nvinfo : EIATTR_CUDA_API_VERSION
	.align		4
        /*0000*/ 	.byte	0x04, 0x37
        /*0002*/ 	.short	(.L_35 - .L_34)
.L_34:
        /*0004*/ 	.word	0x00000082


	//----- nvinfo : EIATTR_KPARAM_INFO
	.align		4
.L_35:
        /*0008*/ 	.byte	0x04, 0x17
        /*000a*/ 	.short	(.L_37 - .L_36)
.L_36:
        /*000c*/ 	.word	0x00000000
        /*0010*/ 	.short	0x0002
        /*0012*/ 	.short	0x0010
        /*0014*/ 	.byte	0x00, 0xf0, 0x11, 0x00


	//----- nvinfo : EIATTR_KPARAM_INFO
	.align		4
.L_37:
        /*0018*/ 	.byte	0x04, 0x17
        /*001a*/ 	.short	(.L_39 - .L_38)
.L_38:
        /*001c*/ 	.word	0x00000000
        /*0020*/ 	.short	0x0001
        /*0022*/ 	.short	0x0008
        /*0024*/ 	.byte	0x00, 0xf5, 0x21, 0x00


	//----- nvinfo : EIATTR_KPARAM_INFO
	.align		4
.L_39:
        /*0028*/ 	.byte	0x04, 0x17
        /*002a*/ 	.short	(.L_41 - .L_40)
.L_40:
        /*002c*/ 	.word	0x00000000
        /*0030*/ 	.short	0x0000
        /*0032*/ 	.short	0x0000
        /*0034*/ 	.byte	0x00, 0xf5, 0x21, 0x00


	//----- nvinfo : EIATTR_SPARSE_MMA_MASK
	.align		4
.L_41:
        /*0038*/ 	.byte	0x03, 0x50
        /*003a*/ 	.short	0x0000


	//----- nvinfo : EIATTR_MAXREG_COUNT
	.align		4
        /*003c*/ 	.byte	0x03, 0x1b
        /*003e*/ 	.short	0x00ff


	//----- nvinfo : EIATTR_NUM_BARRIERS
	.align		4
        /*0040*/ 	.byte	0x02, 0x4c
        /*0042*/ 	.byte	0x01
	.zero		1


	//----- nvinfo : EIATTR_MERCURY_ISA_VERSION
	.align		4
        /*0044*/ 	.byte	0x03, 0x5f
        /*0046*/ 	.short	0x0101


	//----- nvinfo : EIATTR_VRC_CTA_INIT_COUNT
	.align		4
        /*0048*/ 	.byte	0x02, 0x4a
	.zero		1
	.zero		1


	//----- nvinfo : EIATTR_EXIT_INSTR_OFFSETS
	.align		4
        /*004c*/ 	.byte	0x04, 0x1c
        /*004e*/ 	.short	(.L_43 - .L_42)


	//   ....[0]....
.L_42:
        /*0050*/ 	.word	0x00000080


	//   ....[1]....
        /*0054*/ 	.word	0x00000200


	//   ....[2]....
        /*0058*/ 	.word	0x00000250


	//----- nvinfo : EIATTR_CRS_STACK_SIZE
	.align		4
.L_43:
        /*005c*/ 	.byte	0x04, 0x1e
        /*005e*/ 	.short	(.L_45 - .L_44)
.L_44:
        /*0060*/ 	.word	0x00000000


	//----- nvinfo : EIATTR_CBANK_PARAM_SIZE
	.align		4
.L_45:
        /*0064*/ 	.byte	0x03, 0x19
        /*0066*/ 	.short	0x0014


	//----- nvinfo : EIATTR_PARAM_CBANK
	.align		4
        /*0068*/ 	.byte	0x04, 0x0a
        /*006a*/ 	.short	(.L_47 - .L_46)
	.align		4
.L_46:
        /*006c*/ 	.word	index@(.nv.constant0._Z20reduceNeighboredLessPiS_j)
        /*0070*/ 	.short	0x0380
        /*0072*/ 	.short	0x0014


	//----- nvinfo : EIATTR_SW_WAR
	.align		4
.L_47:
        /*0074*/ 	.byte	0x04, 0x36
        /*0076*/ 	.short	(.L_49 - .L_48)
.L_48:
        /*0078*/ 	.word	0x00000008
.L_49:


//--------------------- .nv.info._Z16reduceNeighboredPiS_j --------------------------
	.section	.nv.info._Z16reduceNeighboredPiS_j,"",@"SHT_CUDA_INFO"
	.sectionflags	@""
	.align	4


	//----- nvinfo : EIATTR_CUDA_API_VERSION
	.align		4
        /*0000*/ 	.byte	0x04, 0x37
        /*0002*/ 	.short	(.L_51 - .L_50)
.L_50:
        /*0004*/ 	.word	0x00000082


	//----- nvinfo : EIATTR_KPARAM_INFO
	.align		4
.L_51:
        /*0008*/ 	.byte	0x04, 0x17
        /*000a*/ 	.short	(.L_53 - .L_52)
.L_52:
        /*000c*/ 	.word	0x00000000
        /*0010*/ 	.short	0x0002
        /*0012*/ 	.short	0x0010
        /*0014*/ 	.byte	0x00, 0xf0, 0x11, 0x00


	//----- nvinfo : EIATTR_KPARAM_INFO
	.align		4
.L_53:
        /*0018*/ 	.byte	0x04, 0x17
        /*001a*/ 	.short	(.L_55 - .L_54)
.L_54:
        /*001c*/ 	.word	0x00000000
        /*0020*/ 	.short	0x0001
        /*0022*/ 	.short	0x0008
        /*0024*/ 	.byte	0x00, 0xf5, 0x21, 0x00


	//----- nvinfo : EIATTR_KPARAM_INFO
	.align		4
.L_55:
        /*0028*/ 	.byte	0x04, 0x17
        /*002a*/ 	.short	(.L_57 - .L_56)
.L_56:
        /*002c*/ 	.word	0x00000000
        /*0030*/ 	.short	0x0000
        /*0032*/ 	.short	0x0000
        /*0034*/ 	.byte	0x00, 0xf5, 0x21, 0x00


	//----- nvinfo : EIATTR_SPARSE_MMA_MASK
	.align		4
.L_57:
        /*0038*/ 	.byte	0x03, 0x50
        /*003a*/ 	.short	0x0000


	//----- nvinfo : EIATTR_MAXREG_COUNT
	.align		4
        /*003c*/ 	.byte	0x03, 0x1b
        /*003e*/ 	.short	0x00ff


	//----- nvinfo : EIATTR_NUM_BARRIERS
	.align		4
        /*0040*/ 	.byte	0x02, 0x4c
        /*0042*/ 	.byte	0x01
	.zero		1


	//----- nvinfo : EIATTR_MERCURY_ISA_VERSION
	.align		4
        /*0044*/ 	.byte	0x03, 0x5f
        /*0046*/ 	.short	0x0101


	//----- nvinfo : EIATTR_VRC_CTA_INIT_COUNT
	.align		4
        /*0048*/ 	.byte	0x02, 0x4a
	.zero		1
	.zero		1


	//----- nvinfo : EIATTR_EXIT_INSTR_OFFSETS
	.align		4
        /*004c*/ 	.byte	0x04, 0x1c
        /*004e*/ 	.short	(.L_59 - .L_58)


	//   ....[0]....
.L_58:
        /*0050*/ 	.word	0x00000070


	//   ....[1]....
        /*0054*/ 	.word	0x00000200


	//   ....[2]....
        /*0058*/ 	.word	0x00000250


	//----- nvinfo : EIATTR_CRS_STACK_SIZE
	.align		4
.L_59:
        /*005c*/ 	.byte	0x04, 0x1e
        /*005e*/ 	.short	(.L_61 - .L_60)
.L_60:
        /*0060*/ 	.word	0x00000000


	//----- nvinfo : EIATTR_CBANK_PARAM_SIZE
	.align		4
.L_61:
        /*0064*/ 	.byte	0x03, 0x19
        /*0066*/ 	.short	0x0014


	//----- nvinfo : EIATTR_PARAM_CBANK
	.align		4
        /*0068*/ 	.byte	0x04, 0x0a
        /*006a*/ 	.short	(.L_63 - .L_62)
	.align		4
.L_62:
        /*006c*/ 	.word	index@(.nv.constant0._Z16reduceNeighboredPiS_j)
        /*0070*/ 	.short	0x0380
        /*0072*/ 	.short	0x0014


	//----- nvinfo : EIATTR_SW_WAR
	.align		4
.L_63:
        /*0074*/ 	.byte	0x04, 0x36
        /*0076*/ 	.short	(.L_65 - .L_64)
.L_64:
        /*0078*/ 	.word	0x00000008
.L_65:


//--------------------- .nv.callgraph             --------------------------
	.section	.nv.callgraph,"",@"SHT_CUDA_CALLGRAPH"
	.align	4
	.sectionentsize	8
	.align		4
        /*0000*/ 	.word	0x00000000
	.align		4
        /*0004*/ 	.word	0xffffffff
	.align		4
        /*0008*/ 	.word	0x00000000
	.align		4
        /*000c*/ 	.word	0xfffffffe
	.align		4
        /*0010*/ 	.word	0x00000000
	.align		4
        /*0014*/ 	.word	0xfffffffd
	.align		4
        /*0018*/ 	.word	0x00000000
	.align		4
        /*001c*/ 	.word	0xfffffffc


//--------------------- .text._Z27reduceNeighboredInterleavedPiS_j --------------------------
	.section	.text._Z27reduceNeighboredInterleavedPiS_j,"ax",@progbits
	.align	128
        .global         _Z27reduceNeighboredInterleavedPiS_j
        .type           _Z27reduceNeighboredInterleavedPiS_j,@function
        .size           _Z27reduceNeighboredInterleavedPiS_j,(.L_x_15 - _Z27reduceNeighboredInterleavedPiS_j)
        .other          _Z27reduceNeighboredInterleavedPiS_j,@"STO_CUDA_ENTRY STV_DEFAULT"
_Z27reduceNeighboredInterleavedPiS_j:
.text._Z27reduceNeighboredInterleavedPiS_j:
[----:B------:R-:W-:Y:S01]  /*0000*/  LDC R1, c[0x0][0x37c] ;  /* 0x0000df00ff017b82 */ /* 0x000fe20000000800 */
[----:B------:R-:W0:Y:S01]  /*0010*/  S2R R11, SR_CTAID.X ;  /* 0x00000000000b7919 */ /* 0x000e220000002500 */
[----:B------:R-:W0:Y:S01]  /*0020*/  LDCU UR4, c[0x0][0x360] ;  /* 0x00006c00ff0477ac */ /* 0x000e220008000800 */
[----:B------:R-:W1:Y:S01]  /*0030*/  S2R R10, SR_TID.X ;  /* 0x00000000000a7919 */ /* 0x000e620000002100 */
[----:B------:R-:W2:Y:S01]  /*0040*/  LDCU UR5, c[0x0][0x390] ;  /* 0x00007200ff0577ac */ /* 0x000ea20008000800 */
[----:B0-----:R-:W-:-:S04]  /*0050*/  IMAD R5, R11, UR4, RZ ;  /* 0x000000040b057c24 */ /* 0x001fc8000f8e02ff */
[----:B-1----:R-:W-:-:S05]  /*0060*/  IMAD.IADD R0, R5, 0x1, R10 ;  /* 0x0000000105007824 */ /* 0x002fca00078e020a */
[----:B--2---:R-:W-:Y:S01]  /*0070*/  ISETP.GE.U32.AND P0, PT, R0, UR5, PT ;  /* 0x0000000500007c0c */ /* 0x004fe2000bf06070 */
[----:B------:R-:W-:-:S12]  /*0080*/  IMAD.U32 R0, RZ, RZ, UR4 ;  /* 0x00000004ff007e24 */ /* 0x000fd8000f8e00ff */
[----:B------:R-:W-:Y:S05]  /*0090*/  @P0 EXIT ;  /* 0x000000000000094d */ /* 0x000fea0003800000 */
[----:B------:R-:W0:Y:S01]  /*00a0*/  LDC.64 R2, c[0x0][0x380] ;  /* 0x0000e000ff027b82 */ /* 0x000e220000000a00 */
[----:B------:R-:W-:Y:S01]  /*00b0*/  ISETP.GE.U32.AND P0, PT, R0, 0x2, PT ;  /* 0x000000020000780c */ /* 0x000fe20003f06070 */
[----:B------:R-:W1:Y:S01]  /*00c0*/  LDCU.64 UR4, c[0x0][0x358] ;  /* 0x00006b00ff0477ac */ /* 0x000e620008000a00 */
[----:B0-----:R-:W-:-:S11]  /*00d0*/  IMAD.WIDE.U32 R2, R5, 0x4, R2 ;  /* 0x0000000405027825 */ /* 0x001fd600078e0002 */
[----:B-1----:R-:W-:Y:S05]  /*00e0*/  @!P0 BRA `(.L_x_0) ;  /* 0x00000000003c8947 */ /* 0x002fea0003800000 */
[----:B------:R-:W-:-:S07]  /*00f0*/  IMAD.WIDE.U32 R4, R10, 0x4, R2 ;  /* 0x000000040a047825 */ /* 0x000fce00078e0002 */
.L_x_3:
[----:B------:R-:W-:Y:S01]  /*0100*/  SHF.R.U32.HI R13, RZ, 0x1, R0 ;  /* 0x00000001ff0d7819 */ /* 0x000fe20000011600 */
[----:B------:R-:W-:Y:S03]  /*0110*/  BSSY.RECONVERGENT B0, `(.L_x_1) ;  /* 0x0000008000007945 */ /* 0x000fe60003800200 */
[----:B------:R-:W-:-:S13]  /*0120*/  ISETP.GE.U32.AND P0, PT, R10, R13, PT ;  /* 0x0000000d0a00720c */ /* 0x000fda0003f06070 */
[----:B0-----:R-:W-:Y:S05]  /*0130*/  @P0 BRA `(.L_x_2) ;  /* 0x0000000000140947 */ /* 0x001fea0003800000 */
[----:B------:R-:W-:Y:S01]  /*0140*/  IMAD.WIDE.U32 R6, R13, 0x4, R4 ;  /* 0x000000040d067825 */ /* 0x000fe200078e0004 */
[----:B------:R-:W2:Y:S05]  /*0150*/  LDG.E R8, desc[UR4][R4.64] ;  /* 0x0000000404087981 */ /* 0x000eaa000c1e1900 */
[----:B------:R-:W2:Y:S02]  /*0160*/  LDG.E R7, desc[UR4][R6.64] ;  /* 0x0000000406077981 */ /* 0x000ea4000c1e1900 */
[----:B--2---:R-:W-:-:S05]  /*0170*/  IADD3 R9, PT, PT, R8, R7, RZ ;  /* 0x0000000708097210 */ /* 0x004fca0007ffe0ff */
[----:B------:R0:W-:Y:S02]  /*0180*/  STG.E desc[UR4][R4.64], R9 ;  /* 0x0000000904007986 */ /* 0x0001e4000c101904 */
.L_x_2:
[----:B------:R-:W-:Y:S05]  /*0190*/  BSYNC.RECONVERGENT B0 ;  /* 0x0000000000007941 */ /* 0x000fea0003800200 */
.L_x_1:
[----:B------:R-:W-:Y:S01]  /*01a0*/  BAR.SYNC.DEFER_BLOCKING 0x0 ;  /* 0x0000000000007b1d */ /* 0x000fe20000010000 */
[----:B------:R-:W-:Y:S02]  /*01b0*/  ISETP.GT.U32.AND P0, PT, R0, 0x3, PT ;  /* 0x000000030000780c */ /* 0x000fe40003f04070 */
[----:B------:R-:W-:-:S11]  /*01c0*/  MOV R0, R13 ;  /* 0x0000000d00007202 */ /* 0x000fd60000000f00 */
[----:B------:R-:W-:Y:S05]  /*01d0*/  @P0 BRA `(.L_x_3) ;  /* 0xfffffffc00c80947 */ /* 0x000fea000383ffff */
.L_x_0:
[----:B------:R-:W-:-:S13]  /*01e0*/  ISETP.NE.AND P0, PT, R10, RZ, PT ;  /* 0x000000ff0a00720c */ /* 0x000fda0003f05270 */
[----:B------:R-:W-:Y:S05]  /*01f0*/  @P0 EXIT ;  /* 0x000000000000094d */ /* 0x000fea0003800000 */
[----:B------:R-:W2:Y:S01]  /*0200*/  LDG.E R3, desc[UR4][R2.64] ;  /* 0x0000000402037981 */ /* 0x000ea2000c1e1900 */
[----:B0-----:R-:W0:Y:S02]  /*0210*/  LDC.64 R4, c[0x0][0x388] ;  /* 0x0000e200ff047b82 */ /* 0x001e240000000a00 */
[----:B0-----:R-:W-:-:S05]  /*0220*/  IMAD.WIDE.U32 R4, R11, 0x4, R4 ;  /* 0x000000040b047825 */ /* 0x001fca00078e0004 */
[----:B--2---:R-:W-:Y:S01]  /*0230*/  STG.E desc[UR4][R4.64], R3 ;  /* 0x0000000304007986 */ /* 0x004fe2000c101904 */
[----:B------:R-:W-:Y:S05]  /*0240*/  EXIT ;  /* 0x000000000000794d */ /* 0x000fea0003800000 */
.L_x_4:
[----:B------:R-:W-:-:S00]  /*0250*/  BRA `(.L_x_4) ;  /* 0xfffffffc00fc7947 */ /* 0x000fc0000383ffff */
[----:B------:R-:W-:-:S00]  /*0260*/  NOP ;  /* 0x0000000000007918 */ /* 0x000fc00000000000 */
        /* <DEDUP_REMOVED lines=9> */
.L_x_15:


//--------------------- .text._Z20reduceNeighboredLessPiS_j --------------------------
	.section	.text._Z20reduceNeighboredLessPiS_j,"ax",@progbits
	.align	128
        .global         _Z20reduceNeighboredLessPiS_j
        .type           _Z20reduceNeighboredLessPiS_j,@function
        .size           _Z20reduceNeighboredLessPiS_j,(.L_x_16 - _Z20reduceNeighboredLessPiS_j)
        .other          _Z20reduceNeighboredLessPiS_j,@"STO_CUDA_ENTRY STV_DEFAULT"
_Z20reduceNeighboredLessPiS_j:
.text._Z20reduceNeighboredLessPiS_j:
[----:B------:R-:W-:Y:S01]  /*0000*/  LDC R1, c[0x0][0x37c] ;  /* 0x0000df00ff017b82 */ /* 0x000fe20000000800 */
[----:B------:R-:W0:Y:S01]  /*0010*/  S2R R11, SR_CTAID.X ;  /* 0x00000000000b7919 */ /* 0x000e220000002500 */
[----:B------:R-:W0:Y:S01]  /*0020*/  LDCU UR4, c[0x0][0x360] ;  /* 0x00006c00ff0477ac */ /* 0x000e220008000800 */
[----:B------:R-:W1:Y:S01]  /*0030*/  S2R R8, SR_TID.X ;  /* 0x0000000000087919 */ /* 0x000e620000002100 */
[----:B------:R-:W2:Y:S01]  /*0040*/  LDCU UR5, c[0x0][0x390] ;  /* 0x00007200ff0577ac */ /* 0x000ea20008000800 */
[----:B0-----:R-:W-:-:S05]  /*0050*/  IMAD R5, R11, UR4, RZ ;  /* 0x000000040b057c24 */ /* 0x001fca000f8e02ff */
[----:B-1----:R-:W-:-:S04]  /*0060*/  IADD3 R0, PT, PT, R5, R8, RZ ;  /* 0x0000000805007210 */ /* 0x002fc80007ffe0ff */
[----:B--2---:R-:W-:-:S13]  /*0070*/  ISETP.GE.U32.AND P0, PT, R0, UR5, PT ;  /* 0x0000000500007c0c */ /* 0x004fda000bf06070 */
[----:B------:R-:W-:Y:S05]  /*0080*/  @P0 EXIT ;  /* 0x000000000000094d */ /* 0x000fea0003800000 */
[----:B------:R-:W0:Y:S01]  /*0090*/  LDC.64 R2, c[0x0][0x380] ;  /* 0x0000e000ff027b82 */ /* 0x000e220000000a00 */
[----:B------:R-:W-:Y:S01]  /*00a0*/  UISETP.GE.U32.AND UP0, UPT, UR4, 0x2, UPT ;  /* 0x000000020400788c */ /* 0x000fe2000bf06070 */
[----:B------:R-:W1:Y:S01]  /*00b0*/  LDCU.64 UR6, c[0x0][0x358] ;  /* 0x00006b00ff0677ac */ /* 0x000e620008000a00 */
[----:B0-----:R-:W-:-:S07]  /*00c0*/  IMAD.WIDE.U32 R2, R5, 0x4, R2 ;  /* 0x0000000405027825 */ /* 0x001fce00078e0002 */
[----:B-1----:R-:W-:Y:S05]  /*00d0*/  BRA.U !UP0, `(.L_x_5) ;  /* 0x0000000108447547 */ /* 0x002fea000b800000 */
[----:B------:R-:W-:-:S07]  /*00e0*/  HFMA2 R7, -RZ, RZ, 0, 5.9604644775390625e-08 ;  /* 0x00000001ff077431 */ /* 0x000fce00000001ff */
.L_x_8:
[----:B------:R-:W-:Y:S01]  /*00f0*/  SHF.L.U32 R13, R7, 0x1, RZ ;  /* 0x00000001070d7819 */ /* 0x000fe200000006ff */
[----:B------:R-:W-:Y:S04]  /*0100*/  BSSY.RECONVERGENT B0, `(.L_x_6) ;  /* 0x000000a000007945 */ /* 0x000fe80003800200 */
[----:B0-----:R-:W-:-:S05]  /*0110*/  IMAD R5, R13, R8, RZ ;  /* 0x000000080d057224 */ /* 0x001fca00078e02ff */
[----:B------:R-:W-:-:S13]  /*0120*/  ISETP.GE.U32.AND P0, PT, R5, UR4, PT ;  /* 0x0000000405007c0c */ /* 0x000fda000bf06070 */
[----:B------:R-:W-:Y:S05]  /*0130*/  @P0 BRA `(.L_x_7) ;  /* 0x0000000000180947 */ /* 0x000fea0003800000 */
[----:B------:R-:W-:-:S05]  /*0140*/  IMAD.WIDE.U32 R4, R5, 0x4, R2 ;  /* 0x0000000405047825 */ /* 0x000fca00078e0002 */
[----:B------:R-:W2:Y:S01]  /*0150*/  LDG.E R0, desc[UR6][R4.64] ;  /* 0x0000000604007981 */ /* 0x000ea2000c1e1900 */
[----:B------:R-:W-:-:S06]  /*0160*/  IMAD.WIDE R6, R7, 0x4, R4 ;  /* 0x0000000407067825 */ /* 0x000fcc00078e0204 */
[----:B------:R-:W2:Y:S02]  /*0170*/  LDG.E R7, desc[UR6][R6.64] ;  /* 0x0000000606077981 */ /* 0x000ea4000c1e1900 */
[----:B--2---:R-:W-:-:S05]  /*0180*/  IADD3 R9, PT, PT, R0, R7, RZ ;  /* 0x0000000700097210 */ /* 0x004fca0007ffe0ff */
[----:B------:R0:W-:Y:S02]  /*0190*/  STG.E desc[UR6][R4.64], R9 ;  /* 0x0000000904007986 */ /* 0x0001e4000c101906 */
.L_x_7:
[----:B------:R-:W-:Y:S05]  /*01a0*/  BSYNC.RECONVERGENT B0 ;  /* 0x0000000000007941 */ /* 0x000fea0003800200 */
.L_x_6:
[----:B------:R-:W-:Y:S01]  /*01b0*/  BAR.SYNC.DEFER_BLOCKING 0x0 ;  /* 0x0000000000007b1d */ /* 0x000fe20000010000 */
[----:B------:R-:W-:Y:S02]  /*01c0*/  ISETP.GE.U32.AND P0, PT, R13, UR4, PT ;  /* 0x000000040d007c0c */ /* 0x000fe4000bf06070 */
[----:B------:R-:W-:-:S11]  /*01d0*/  MOV R7, R13 ;  /* 0x0000000d00077202 */ /* 0x000fd60000000f00 */
[----:B------:R-:W-:Y:S05]  /*01e0*/  @!P0 BRA `(.L_x_8) ;  /* 0xfffffffc00c08947 */ /* 0x000fea000383ffff */
.L_x_5:
[----:B------:R-:W-:-:S13]  /*01f0*/  ISETP.NE.AND P0, PT, R8, RZ, PT ;  /* 0x000000ff0800720c */ /* 0x000fda0003f05270 */
[----:B------:R-:W-:Y:S05]  /*0200*/  @P0 EXIT ;  /* 0x000000000000094d */ /* 0x000fea0003800000 */
[----:B------:R-:W2:Y:S01]  /*0210*/  LDG.E R3, desc[UR6][R2.64] ;  /* 0x0000000602037981 */ /* 0x000ea2000c1e1900 */
[----:B0-----:R-:W0:Y:S02]  /*0220*/  LDC.64 R4, c[0x0][0x388] ;  /* 0x0000e200ff047b82 */ /* 0x001e240000000a00 */
[----:B0-----:R-:W-:-:S05]  /*0230*/  IMAD.WIDE.U32 R4, R11, 0x4, R4 ;  /* 0x000000040b047825 */ /* 0x001fca00078e0004 */
[----:B--2---:R-:W-:Y:S01]  /*0240*/  STG.E desc[UR6][R4.64], R3 ;  /* 0x0000000304007986 */ /* 0x004fe2000c101906 */
[----:B------:R-:W-:Y:S05]  /*0250*/  EXIT ;  /* 0x000000000000794d */ /* 0x000fea0003800000 */
.L_x_9:
        /* <DEDUP_REMOVED lines=10> */
.L_x_16:


//--------------------- .text._Z16reduceNeighboredPiS_j --------------------------
	.section	.text._Z16reduceNeighboredPiS_j,"ax",@progbits
	.align	128
        .global         _Z16reduceNeighboredPiS_j
        .type           _Z16reduceNeighboredPiS_j,@function
        .size           _Z16reduceNeighboredPiS_j,(.L_x_17 - _Z16reduceNeighboredPiS_j)
        .other          _Z16reduceNeighboredPiS_j,@"STO_CUDA_ENTRY STV_DEFAULT"
_Z16reduceNeighboredPiS_j:
.text._Z16reduceNeighboredPiS_j:
[----:B------:R-:W-:Y:S01]  /*0000*/  LDC R1, c[0x0][0x37c] ;  /* 0x0000df00ff017b82 */ /* 0x000fe20000000800 */
[----:B------:R-:W0:Y:S01]  /*0010*/  S2R R8, SR_TID.X ;  /* 0x0000000000087919 */ /* 0x000e220000002100 */
[----:B------:R-:W0:Y:S01]  /*0020*/  LDCU UR7, c[0x0][0x360] ;  /* 0x00006c00ff0777ac */ /* 0x000e220008000800 */
[----:B------:R-:W0:Y:S01]  /*0030*/  S2R R13, SR_CTAID.X ;  /* 0x00000000000d7919 */ /* 0x000e220000002500 */
[----:B------:R-:W1:Y:S01]  /*0040*/  LDCU UR4, c[0x0][0x390] ;  /* 0x00007200ff0477ac */ /* 0x000e620008000800 */
[----:B0-----:R-:W-:-:S05]  /*0050*/  IMAD R9, R13, UR7, R8 ;  /* 0x000000070d097c24 */ /* 0x001fca000f8e0208 */
[----:B-1----:R-:W-:-:S13]  /*0060*/  ISETP.GE.U32.AND P0, PT, R9, UR4, PT ;  /* 0x0000000409007c0c */ /* 0x002fda000bf06070 */
[----:B------:R-:W-:Y:S05]  /*0070*/  @P0 EXIT ;  /* 0x000000000000094d */ /* 0x000fea0003800000 */
[----:B------:R-:W0:Y:S01]  /*0080*/  LDC.64 R2, c[0x0][0x380] ;  /* 0x0000e000ff027b82 */ /* 0x000e220000000a00 */
[----:B------:R-:W-:Y:S01]  /*0090*/  UISETP.GE.U32.AND UP0, UPT, UR7, 0x2, UPT ;  /* 0x000000020700788c */ /* 0x000fe2000bf06070 */
[----:B------:R-:W1:Y:S01]  /*00a0*/  LDCU.64 UR8, c[0x0][0x358] ;  /* 0x00006b00ff0877ac */ /* 0x000e620008000a00 */
[----:B0-----:R-:W-:-:S07]  /*00b0*/  IMAD.WIDE.U32 R2, R9, 0x4, R2 ;  /* 0x0000000409027825 */ /* 0x001fce00078e0002 */
[----:B-1----:R-:W-:Y:S05]  /*00c0*/  BRA.U !UP0, `(.L_x_10) ;  /* 0x0000000108487547 */ /* 0x002fea000b800000 */
[----:B------:R-:W0:Y:S01]  /*00d0*/  LDC.64 R6, c[0x0][0x380] ;  /* 0x0000e000ff067b82 */ /* 0x000e220000000a00 */
[----:B------:R-:W-:-:S05]  /*00e0*/  UMOV UR4, 0x1 ;  /* 0x0000000100047882 */ /* 0x000fca0000000000 */
.L_x_13:
[----:B------:R-:W-:Y:S01]  /*00f0*/  USHF.L.U32 UR5, UR4, 0x1, URZ ;  /* 0x0000000104057899 */ /* 0x000fe200080006ff */
[----:B------:R-:W-:Y:S03]  /*0100*/  BSSY.RECONVERGENT B0, `(.L_x_11) ;  /* 0x000000a000007945 */ /* 0x000fe60003800200 */
[----:B------:R-:W-:-:S06]  /*0110*/  UIADD3 UR6, UPT, UPT, UR5, -0x1, URZ ;  /* 0xffffffff05067890 */ /* 0x000fcc000fffe0ff */
[----:B------:R-:W-:-:S13]  /*0120*/  LOP3.LUT P0, RZ, R8, UR6, RZ, 0xc0, !PT ;  /* 0x0000000608ff7c12 */ /* 0x000fda000f80c0ff */
[----:B-1----:R-:W-:Y:S05]  /*0130*/  @P0 BRA `(.L_x_12) ;  /* 0x0000000000180947 */ /* 0x002fea0003800000 */
[----:B------:R-:W-:Y:S01]  /*0140*/  IADD3 R5, PT, PT, R9, UR4, RZ ;  /* 0x0000000409057c10 */ /* 0x000fe2000fffe0ff */
[----:B------:R-:W2:Y:S04]  /*0150*/  LDG.E R0, desc[UR8][R2.64] ;  /* 0x0000000802007981 */ /* 0x000ea8000c1e1900 */
[----:B0-----:R-:W-:-:S06]  /*0160*/  IMAD.WIDE.U32 R4, R5, 0x4, R6 ;  /* 0x0000000405047825 */ /* 0x001fcc00078e0006 */
[----:B------:R-:W2:Y:S02]  /*0170*/  LDG.E R5, desc[UR8][R4.64] ;  /* 0x0000000804057981 */ /* 0x000ea4000c1e1900 */
[----:B--2---:R-:W-:-:S05]  /*0180*/  IADD3 R11, PT, PT, R0, R5, RZ ;  /* 0x00000005000b7210 */ /* 0x004fca0007ffe0ff */
[----:B------:R1:W-:Y:S02]  /*0190*/  STG.E desc[UR8][R2.64], R11 ;  /* 0x0000000b02007986 */ /* 0x0003e4000c101908 */
.L_x_12:
[----:B------:R-:W-:Y:S05]  /*01a0*/  BSYNC.RECONVERGENT B0 ;  /* 0x0000000000007941 */ /* 0x000fea0003800200 */
.L_x_11:
[----:B------:R-:W-:Y:S01]  /*01b0*/  BAR.SYNC.DEFER_BLOCKING 0x0 ;  /* 0x0000000000007b1d */ /* 0x000fe20000010000 */
[----:B------:R-:W-:-:S05]  /*01c0*/  UISETP.GE.U32.AND UP0, UPT, UR5, UR7, UPT ;  /* 0x000000070500728c */ /* 0x000fca000bf06070 */
[----:B------:R-:W-:-:S04]  /*01d0*/  UMOV UR4, UR5 ;  /* 0x0000000500047c82 */ /* 0x000fc80008000000 */
[----:B------:R-:W-:Y:S05]  /*01e0*/  BRA.U !UP0, `(.L_x_13) ;  /* 0xfffffffd08c07547 */ /* 0x000fea000b83ffff */
.L_x_10:
[----:B------:R-:W-:-:S13]  /*01f0*/  ISETP.NE.AND P0, PT, R8, RZ, PT ;  /* 0x000000ff0800720c */ /* 0x000fda0003f05270 */
[----:B------:R-:W-:Y:S05]  /*0200*/  @P0 EXIT ;  /* 0x000000000000094d */ /* 0x000fea0003800000 */
[----:B-1----:R-:W2:Y:S01]  /*0210*/  LDG.E R3, desc[UR8][R2.64] ;  /* 0x0000000802037981 */ /* 0x002ea2000c1e1900 */
[----:B------:R-:W1:Y:S02]  /*0220*/  LDC.64 R4, c[0x0][0x388] ;  /* 0x0000e200ff047b82 */ /* 0x000e640000000a00 */
[----:B-1----:R-:W-:-:S05]  /*0230*/  IMAD.WIDE.U32 R4, R13, 0x4, R4 ;  /* 0x000000040d047825 */ /* 0x002fca00078e0004 */
[----:B--2---:R-:W-:Y:S01]  /*0240*/  STG.E desc[UR8][R4.64], R3 ;  /* 0x0000000304007986 */ /* 0x004fe2000c101908 */
[----:B------:R-:W-:Y:S05]  /*0250*/  EXIT ;  /* 0x000000000000794d */ /* 0x000fea0003800000 */
.L_x_14:
        /* <DEDUP_REMOVED lines=10> */
.L_x_17:


//--------------------- .nv.shared.reserved.0     --------------------------
	.section	.nv.shared.reserved.0,"aw",@nobits
	.weak		__nv_reservedSMEM_offset_0_alias
	.size		__nv_reservedSMEM_offset_0_alias, 0, 64
	.other		__nv_reservedSMEM_offset_0_alias,@"STO_CUDA_RESERVED_SHARED STV_DEFAULT"
__nv_reservedSMEM_offset_0_alias:
	.zero		0
	.zero		64


//--------------------- .nv.constant0._Z27reduceNeighboredInterleavedPiS_j --------------------------
	.section	.nv.constant0._Z27reduceNeighboredInterleavedPiS_j,"a",@progbits
	.sectionflags	@""
	.align	4
.nv.constant0._Z27reduceNeighboredInterleavedPiS_j:
	.zero		916


//--------------------- .nv.constant0._Z20reduceNeighboredLessPiS_j --------------------------
	.section	.nv.constant0._Z20reduceNeighboredLessPiS_j,"a",@progbits
	.sectionflags	@""
	.align	4
.nv.constant0._Z20reduceNeighboredLessPiS_j:
	.zero		916


//--------------------- .nv.constant0._Z16reduceNeighboredPiS_j --------------------------
	.section	.nv.constant0._Z16reduceNeighboredPiS_j,"a",@progbits
	.sectionflags	@""
	.align	4
.nv.constant0._Z16reduceNeighboredPiS_j:
	.zero		916


//--------------------- SYMBOLS --------------------------

	.type		.nv.reservedSmem.offset0,@object
	.size		.nv.reservedSmem.offset0,0x4
